//
// Generated by NVIDIA NVVM Compiler
//
// Compiler Build ID: CL-36424714
// Cuda compilation tools, release 13.0, V13.0.88
// Based on NVVM 20.0.0
//

.version 9.0
.target sm_100
.address_size 64

	// .globl	_Z17ReducSumGlobalMemPiS_i

.visible .entry _Z17ReducSumGlobalMemPiS_i(
	.param .u64 .ptr .align 1 _Z17ReducSumGlobalMemPiS_i_param_0,
	.param .u64 .ptr .align 1 _Z17ReducSumGlobalMemPiS_i_param_1,
	.param .u32 _Z17ReducSumGlobalMemPiS_i_param_2
)
{
	.reg .pred 	%p<7>;
	.reg .b32 	%r<18>;
	.reg .b64 	%rd<11>;

	ld.param.u64 	%rd3, [_Z17ReducSumGlobalMemPiS_i_param_0];
	ld.param.u64 	%rd2, [_Z17ReducSumGlobalMemPiS_i_param_1];
	ld.param.u32 	%r8, [_Z17ReducSumGlobalMemPiS_i_param_2];
	cvta.to.global.u64 	%rd4, %rd3;
	mov.u32 	%r17, %ntid.x;
	mov.u32 	%r2, %ctaid.x;
	mul.lo.s32 	%r9, %r17, %r2;
	add.s32 	%r10, %r9, %r17;
	min.u32 	%r3, %r10, %r8;
	mov.u32 	%r4, %tid.x;
	add.s32 	%r5, %r9, %r4;
	setp.lt.u32 	%p1, %r17, 2;
	mul.wide.s32 	%rd5, %r5, 4;
	add.s64 	%rd1, %rd4, %rd5;
	@%p1 bra 	$L__BB0_4;
$L__BB0_1:
	shr.u32 	%r7, %r17, 1;
	setp.ge.u32 	%p2, %r4, %r7;
	add.s32 	%r11, %r7, %r5;
	setp.ge.s32 	%p3, %r11, %r3;
	or.pred  	%p4, %p2, %p3;
	@%p4 bra 	$L__BB0_3;
	shl.b32 	%r12, %r7, 2;
	cvt.u64.u32 	%rd6, %r12;
	add.s64 	%rd7, %rd1, %rd6;
	ld.global.u32 	%r13, [%rd7];
	ld.global.u32 	%r14, [%rd1];
	add.s32 	%r15, %r14, %r13;
	st.global.u32 	[%rd1], %r15;
$L__BB0_3:
	bar.sync 	0;
	setp.gt.u32 	%p5, %r17, 3;
	mov.u32 	%r17, %r7;
	@%p5 bra 	$L__BB0_1;
$L__BB0_4:
	setp.ne.s32 	%p6, %r4, 0;
	@%p6 bra 	$L__BB0_6;
	ld.global.u32 	%r16, [%rd1];
	cvta.to.global.u64 	%rd8, %rd2;
	mul.wide.u32 	%rd9, %r2, 4;
	add.s64 	%rd10, %rd8, %rd9;
	st.global.u32 	[%rd10], %r16;
$L__BB0_6:
	ret;

}


// ===== COMPILED SASS (sm_100) =====

	.target	sm_100

	.elftype	@"ET_EXEC"


//--------------------- .note.nv.tkinfo           --------------------------
	.section	.note.nv.tkinfo,"",@"SHT_NOTE"
	.sectionflags	@"SHF_NOTE_NV_TKINFO"
	.tkinfo
        /*0018*/ 	.word	0x00000002
        /*0030*/ 	.string	""
        /*0030*/ 	.string	"ptxas"
        /*0030*/ 	.string	"Cuda compilation tools, release 13.0, V13.0.88"
        /*0030*/ 	.string	"Build cuda_13.0.r13.0/compiler.36424714_0"
        /*0030*/ 	.string	"-arch sm_100 -m 64 "



//--------------------- .note.nv.cuinfo           --------------------------
	.section	.note.nv.cuinfo,"",@"SHT_NOTE"
	.sectionflags	@"SHF_NOTE_NV_CUINFO"
        /*0018*/ 	.short	0x0002
        /*001a*/ 	.short	0x0064
        /*001c*/ 	.short	0x0082
	.zero		2


//--------------------- .nv.info                  --------------------------
	.section	.nv.info,"",@"SHT_CUDA_INFO"
	.align	4


	//----- nvinfo : EIATTR_REGCOUNT
	.align		4
        /*0000*/ 	.byte	0x04, 0x2f
        /*0002*/ 	.short	(.L_1 - .L_0)
	.align		4
.L_0:
        /*0004*/ 	.word	index@(_Z17ReducSumGlobalMemPiS_i)
        /*0008*/ 	.word	0x00000010


	//----- nvinfo : EIATTR_FRAME_SIZE
	.align		4
.L_1:
        /*000c*/ 	.byte	0x04, 0x11
        /*000e*/ 	.short	(.L_3 - .L_2)
	.align		4
.L_2:
        /*0010*/ 	.word	index@(_Z17ReducSumGlobalMemPiS_i)
        /*0014*/ 	.word	0x00000000


	//----- nvinfo : EIATTR_MIN_STACK_SIZE
	.align		4
.L_3:
        /*0018*/ 	.byte	0x04, 0x12
        /*001a*/ 	.short	(.L_5 - .L_4)
	.align		4
.L_4:
        /*001c*/ 	.word	index@(_Z17ReducSumGlobalMemPiS_i)
        /*0020*/ 	.word	0x00000000
.L_5:


//--------------------- .nv.compat                --------------------------
	.section	.nv.compat,"",@"SHT_CUDA_COMPAT_INFO"
	.align	4
        /*0000*/ 	.byte	0x02, 0x09, 0x00, 0x00, 0x02, 0x02, 0x01, 0x00, 0x02, 0x05, 0x05, 0x00, 0x03, 0x07, 0x01, 0x01
        /*0010*/ 	.byte	0x02, 0x03, 0x00, 0x00, 0x02, 0x06, 0x01, 0x00, 0x04, 0x0b, 0x08, 0x00, 0x09, 0x00, 0x00, 0x00
        /*0020*/ 	.byte	0x00, 0x00, 0x00, 0x00


//--------------------- .nv.info._Z17ReducSumGlobalMemPiS_i --------------------------
	.section	.nv.info._Z17ReducSumGlobalMemPiS_i,"",@"SHT_CUDA_INFO"
	.sectionflags	@""
	.align	4


	//----- nvinfo : EIATTR_CUDA_API_VERSION
	.align		4
        /*0000*/ 	.byte	0x04, 0x37
        /*0002*/ 	.short	(.L_7 - .L_6)
.L_6:
        /*0004*/ 	.word	0x00000082


	//----- nvinfo : EIATTR_KPARAM_INFO
	.align		4
.L_7:
        /*0008*/ 	.byte	0x04, 0x17
        /*000a*/ 	.short	(.L_9 - .L_8)
.L_8:
        /*000c*/ 	.word	0x00000000
        /*0010*/ 	.short	0x0002
        /*0012*/ 	.short	0x0010
        /*0014*/ 	.byte	0x00, 0xf0, 0x11, 0x00


	//----- nvinfo : EIATTR_KPARAM_INFO
	.align		4
.L_9:
        /*0018*/ 	.byte	0x04, 0x17
        /*001a*/ 	.short	(.L_11 - .L_10)
.L_10:
        /*001c*/ 	.word	0x00000000
        /*0020*/ 	.short	0x0001
        /*0022*/ 	.short	0x0008
        /*0024*/ 	.byte	0x00, 0xf5, 0x21, 0x00


	//----- nvinfo : EIATTR_KPARAM_INFO
	.align		4
.L_11:
        /*0028*/ 	.byte	0x04, 0x17
        /*002a*/ 	.short	(.L_13 - .L_12)
.L_12:
        /*002c*/ 	.word	0x00000000
        /*0030*/ 	.short	0x0000
        /*0032*/ 	.short	0x0000
        /*0034*/ 	.byte	0x00, 0xf5, 0x21, 0x00


	//----- nvinfo : EIATTR_SPARSE_MMA_MASK
	.align		4
.L_13:
        /*0038*/ 	.byte	0x03, 0x50
        /*003a*/ 	.short	0x0000


	//----- nvinfo : EIATTR_MAXREG_COUNT
	.align		4
        /*003c*/ 	.byte	0x03, 0x1b
        /*003e*/ 	.short	0x00ff


	//----- nvinfo : EIATTR_NUM_BARRIERS
	.align		4
        /*0040*/ 	.byte	0x02, 0x4c
        /*0042*/ 	.byte	0x01
	.zero		1


	//----- nvinfo : EIATTR_MERCURY_ISA_VERSION
	.align		4
        /*0044*/ 	.byte	0x03, 0x5f
        /*0046*/ 	.short	0x0101


	//----- nvinfo : EIATTR_VRC_CTA_INIT_COUNT
	.align		4
        /*0048*/ 	.byte	0x02, 0x4a
	.zero		1
	.zero		1


	//----- nvinfo : EIATTR_EXIT_INSTR_OFFSETS
	.align		4
        /*004c*/ 	.byte	0x04, 0x1c
        /*004e*/ 	.short	(.L_15 - .L_14)


	//   ....[0]....
.L_14:
        /*0050*/ 	.word	0x000001f0


	//   ....[1]....
        /*0054*/ 	.word	0x00000240


	//----- nvinfo : EIATTR_CRS_STACK_SIZE
	.align		4
.L_15:
        /*0058*/ 	.byte	0x04, 0x1e
        /*005a*/ 	.short	(.L_17 - .L_16)
.L_16:
        /*005c*/ 	.word	0x00000000


	//----- nvinfo : EIATTR_CBANK_PARAM_SIZE
	.align		4
.L_17:
        /*0060*/ 	.byte	0x03, 0x19
        /*0062*/ 	.short	0x0014


	//----- nvinfo : EIATTR_PARAM_CBANK
	.align		4
        /*0064*/ 	.byte	0x04, 0x0a
        /*0066*/ 	.short	(.L_19 - .L_18)
	.align		4
.L_18:
        /*0068*/ 	.word	index@(.nv.constant0._Z17ReducSumGlobalMemPiS_i)
        /*006c*/ 	.short	0x0380
        /*006e*/ 	.short	0x0014


	//----- nvinfo : EIATTR_SW_WAR
	.align		4
.L_19:
        /*0070*/ 	.byte	0x04, 0x36
        /*0072*/ 	.short	(.L_21 - .L_20)
.L_20:
        /*0074*/ 	.word	0x00000008
.L_21:


//--------------------- .nv.callgraph             --------------------------
	.section	.nv.callgraph,"",@"SHT_CUDA_CALLGRAPH"
	.align	4
	.sectionentsize	8
	.align		4
        /*0000*/ 	.word	0x00000000
	.align		4
        /*0004*/ 	.word	0xffffffff
	.align		4
        /*0008*/ 	.word	0x00000000
	.align		4
        /*000c*/ 	.word	0xfffffffe
	.align		4
        /*0010*/ 	.word	0x00000000
	.align		4
        /*0014*/ 	.word	0xfffffffd
	.align		4
        /*0018*/ 	.word	0x00000000
	.align		4
        /*001c*/ 	.word	0xfffffffc


//--------------------- .text._Z17ReducSumGlobalMemPiS_i --------------------------
	.section	.text._Z17ReducSumGlobalMemPiS_i,"ax",@progbits
	.align	128
        .global         _Z17ReducSumGlobalMemPiS_i
        .type           _Z17ReducSumGlobalMemPiS_i,@function
        .size           _Z17ReducSumGlobalMemPiS_i,(.L_x_5 - _Z17ReducSumGlobalMemPiS_i)
        .other          _Z17ReducSumGlobalMemPiS_i,@"STO_CUDA_ENTRY STV_DEFAULT"
_Z17ReducSumGlobalMemPiS_i:
.text._Z17ReducSumGlobalMemPiS_i:
[----:B------:R-:W-:Y:S01]  /*0000*/  LDC R1, c[0x0][0x37c] ;  /* 0x0000df00ff017b82 */ /* 0x000fe20000000800 */
[----:B------:R-:W0:Y:S07]  /*0010*/  S2R R11, SR_CTAID.X ;  /* 0x00000000000b7919 */ /* 0x000e2e0000002500 */
[----:B------:R-:W1:Y:S01]  /*0020*/  LDC R6, c[0x0][0x360] ;  /* 0x0000d800ff067b82 */ /* 0x000e620000000800 */
[----:B------:R-:W2:Y:S01]  /*0030*/  LDCU UR6, c[0x0][0x390] ;  /* 0x00007200ff0677ac */ /* 0x000ea20008000800 */
[----:B------:R-:W3:Y:S01]  /*0040*/  S2R R8, SR_TID.X ;  /* 0x0000000000087919 */ /* 0x000ee20000002100 */
[----:B------:R-:W4:Y:S05]  /*0050*/  LDCU.64 UR4, c[0x0][0x358] ;  /* 0x00006b00ff0477ac */ /* 0x000f2a0008000a00 */
[----:B------:R-:W5:Y:S01]  /*0060*/  LDC.64 R2, c[0x0][0x380] ;  /* 0x0000e000ff027b82 */ /* 0x000f620000000a00 */
[C---:B-1----:R-:W-:Y:S01]  /*0070*/  ISETP.GE.U32.AND P0, PT, R6.reuse, 0x2, PT ;  /* 0x000000020600780c */ /* 0x042fe20003f06070 */
[----:B0-----:R-:W-:-:S02]  /*0080*/  IMAD R0, R6, R11, R6 ;  /* 0x0000000b06007224 */ /* 0x001fc400078e0206 */
[----:B---3--:R-:W-:-:S03]  /*0090*/  IMAD R7, R6, R11, R8 ;  /* 0x0000000b06077224 */ /* 0x008fc600078e0208 */
[----:B--2---:R-:W-:Y:S01]  /*00a0*/  VIMNMX.U32 R0, PT, PT, R0, UR6, PT ;  /* 0x0000000600007c48 */ /* 0x004fe2000bfe0000 */
[----:B-----5:R-:W-:-:S06]  /*00b0*/  IMAD.WIDE R2, R7, 0x4, R2 ;  /* 0x0000000407027825 */ /* 0x020fcc00078e0202 */
[----:B----4-:R-:W-:Y:S05]  /*00c0*/  @!P0 BRA `(.L_x_0) ;  /* 0x0000000000448947 */ /* 0x010fea0003800000 */
.L_x_3:
[----:B------:R-:W-:Y:S01]  /*00d0*/  SHF.R.U32.HI R13, RZ, 0x1, R6 ;  /* 0x00000001ff0d7819 */ /* 0x000fe20000011606 */
[----:B------:R-:W-:Y:S04]  /*00e0*/  BSSY.RECONVERGENT B0, `(.L_x_1) ;  /* 0x000000b000007945 */ /* 0x000fe80003800200 */
[----:B------:R-:W-:-:S05]  /*00f0*/  IMAD.IADD R5, R7, 0x1, R13 ;  /* 0x0000000107057824 */ /* 0x000fca00078e020d */
[----:B------:R-:W-:-:S04]  /*0100*/  ISETP.GE.AND P0, PT, R5, R0, PT ;  /* 0x000000000500720c */ /* 0x000fc80003f06270 */
[----:B------:R-:W-:-:S13]  /*0110*/  ISETP.GE.U32.OR P0, PT, R8, R13, P0 ;  /* 0x0000000d0800720c */ /* 0x000fda0000706470 */
[----:B0-----:R-:W-:Y:S05]  /*0120*/  @P0 BRA `(.L_x_2) ;  /* 0x0000000000180947 */ /* 0x001fea0003800000 */
[----:B------:R-:W-:Y:S01]  /*0130*/  LEA R4, P0, R13, R2, 0x2 ;  /* 0x000000020d047211 */ /* 0x000fe200078010ff */
[----:B------:R-:W2:Y:S04]  /*0140*/  LDG.E R9, desc[UR4][R2.64] ;  /* 0x0000000402097981 */ /* 0x000ea8000c1e1900 */
[----:B------:R-:W-:-:S05]  /*0150*/  IMAD.X R5, RZ, RZ, R3, P0 ;  /* 0x000000ffff057224 */ /* 0x000fca00000e0603 */
[----:B------:R-:W2:Y:S02]  /*0160*/  LDG.E R4, desc[UR4][R4.64] ;  /* 0x0000000404047981 */ /* 0x000ea4000c1e1900 */
[----:B--2---:R-:W-:-:S05]  /*0170*/  IMAD.IADD R9, R4, 0x1, R9 ;  /* 0x0000000104097824 */ /* 0x004fca00078e0209 */
[----:B------:R0:W-:Y:S02]  /*0180*/  STG.E desc[UR4][R2.64], R9 ;  /* 0x0000000902007986 */ /* 0x0001e4000c101904 */
.L_x_2:
[----:B------:R-:W-:Y:S05]  /*0190*/  BSYNC.RECONVERGENT B0 ;  /* 0x0000000000007941 */ /* 0x000fea0003800200 */
.L_x_1:
[----:B------:R-:W-:Y:S01]  /*01a0*/  BAR.SYNC.DEFER_BLOCKING 0x0 ;  /* 0x0000000000007b1d */ /* 0x000fe20000010000 */
[----:B------:R-:W-:Y:S01]  /*01b0*/  ISETP.GT.U32.AND P0, PT, R6, 0x3, PT ;  /* 0x000000030600780c */ /* 0x000fe20003f04070 */
[----:B------:R-:W-:-:S12]  /*01c0*/  IMAD.MOV.U32 R6, RZ, RZ, R13 ;  /* 0x000000ffff067224 */ /* 0x000fd800078e000d */
[----:B------:R-:W-:Y:S05]  /*01d0*/  @P0 BRA `(.L_x_3) ;  /* 0xfffffffc00bc0947 */ /* 0x000fea000383ffff */
.L_x_0:
[----:B------:R-:W-:-:S13]  /*01e0*/  ISETP.NE.AND P0, PT, R8, RZ, PT ;  /* 0x000000ff0800720c */ /* 0x000fda0003f05270 */
[----:B------:R-:W-:Y:S05]  /*01f0*/  @P0 EXIT ;  /* 0x000000000000094d */ /* 0x000fea0003800000 */
[----:B0-----:R-:W2:Y:S01]  /*0200*/  LDG.E R3, desc[UR4][R2.64] ;  /* 0x0000000402037981 */ /* 0x001ea2000c1e1900 */
[----:B------:R-:W0:Y:S02]  /*0210*/  LDC.64 R4, c[0x0][0x388] ;  /* 0x0000e200ff047b82 */ /* 0x000e240000000a00 */
[----:B0-----:R-:W-:-:S05]  /*0220*/  IMAD.WIDE.U32 R4, R11, 0x4, R4 ;  /* 0x000000040b047825 */ /* 0x001fca00078e0004 */
[----:B--2---:R-:W-:Y:S01]  /*0230*/  STG.E desc[UR4][R4.64], R3 ;  /* 0x0000000304007986 */ /* 0x004fe2000c101904 */
[----:B------:R-:W-:Y:S05]  /*0240*/  EXIT ;  /* 0x000000000000794d */ /* 0x000fea0003800000 */
.L_x_4:
[----:B------:R-:W-:-:S00]  /*0250*/  BRA `(.L_x_4) ;  /* 0xfffffffc00fc7947 */ /* 0x000fc0000383ffff */
[----:B------:R-:W-:-:S00]  /*0260*/  NOP ;  /* 0x0000000000007918 */ /* 0x000fc00000000000 */
        /* <DEDUP_REMOVED lines=9> */
.L_x_5:


//--------------------- .nv.shared.reserved.0     --------------------------
	.section	.nv.shared.reserved.0,"aw",@nobits
	.weak		__nv_reservedSMEM_offset_0_alias
	.size		__nv_reservedSMEM_offset_0_alias, 0, 64
	.other		__nv_reservedSMEM_offset_0_alias,@"STO_CUDA_RESERVED_SHARED STV_DEFAULT"
__nv_reservedSMEM_offset_0_alias:
	.zero		0
	.zero		64


//--------------------- .nv.constant0._Z17ReducSumGlobalMemPiS_i --------------------------
	.section	.nv.constant0._Z17ReducSumGlobalMemPiS_i,"a",@progbits
	.sectionflags	@""
	.align	4
.nv.constant0._Z17ReducSumGlobalMemPiS_i:
	.zero		916


//--------------------- SYMBOLS --------------------------

	.type		.nv.reservedSmem.offset0,@object
	.size		.nv.reservedSmem.offset0,0x4
